	.headerflags	@"EF_CUDA_TEXMODE_UNIFIED EF_CUDA_64BIT_ADDRESS EF_CUDA_ACCELERATORS EF_CUDA_SM90 EF_CUDA_VIRTUAL_SM(EF_CUDA_SM90)"
	.elftype	@"ET_EXEC"


//--------------------- .nv.info                  --------------------------
	.section	.nv.info,"",@"SHT_CUDA_INFO"
	.align	4


	//----- nvinfo : EIATTR_REGCOUNT
	.align		4
        /*0000*/ 	.byte	0x04, 0x2f
        /*0002*/ 	.short	(.L_2 - .L_1)
	.align		4
.L_1:
        /*0004*/ 	.word	index@(triton_poi_fused_add_native_layer_norm_6)
        /*0008*/ 	.word	0x0000001c


	//----- nvinfo : EIATTR_MIN_STACK_SIZE
	.align		4
.L_2:
        /*000c*/ 	.byte	0x04, 0x12
        /*000e*/ 	.short	(.L_4 - .L_3)
	.align		4
.L_3:
        /*0010*/ 	.word	index@(triton_poi_fused_add_native_layer_norm_6)
        /*0014*/ 	.word	0x00000000


	//----- nvinfo : EIATTR_FRAME_SIZE
	.align		4
.L_4:
        /*0018*/ 	.byte	0x04, 0x11
        /*001a*/ 	.short	(.L_6 - .L_5)
	.align		4
.L_5:
        /*001c*/ 	.word	index@(triton_poi_fused_add_native_layer_norm_6)
        /*0020*/ 	.word	0x00000000


	//----- nvinfo : EIATTR_MIN_STACK_SIZE
	.align		4
.L_6:
        /*0024*/ 	.byte	0x04, 0x12
        /*0026*/ 	.short	(.L_8 - .L_7)
	.align		4
.L_7:
        /*0028*/ 	.word	index@(triton_poi_fused_add_native_layer_norm_6)
        /*002c*/ 	.word	0x00000000
.L_8:


//--------------------- .nv.info.triton_poi_fused_add_native_layer_norm_6 --------------------------
	.section	.nv.info.triton_poi_fused_add_native_layer_norm_6,"",@"SHT_CUDA_INFO"
	.sectionflags	@""
	.align	4


	//----- nvinfo : EIATTR_CUDA_API_VERSION
	.align		4
        /*0000*/ 	.byte	0x04, 0x37
        /*0002*/ 	.short	(.L_10 - .L_9)
.L_9:
        /*0004*/ 	.word	0x0000007c


	//----- nvinfo : EIATTR_KPARAM_INFO
	.align		4
.L_10:
        /*0008*/ 	.byte	0x04, 0x17
        /*000a*/ 	.short	(.L_12 - .L_11)
.L_11:
        /*000c*/ 	.word	0x00000000
        /*0010*/ 	.short	0x0007
        /*0012*/ 	.short	0x0038
        /*0014*/ 	.byte	0x00, 0xf0, 0x11, 0x00


	//----- nvinfo : EIATTR_KPARAM_INFO
	.align		4
.L_12:
        /*0018*/ 	.byte	0x04, 0x17
        /*001a*/ 	.short	(.L_14 - .L_13)
.L_13:
        /*001c*/ 	.word	0x00000000
        /*0020*/ 	.short	0x0006
        /*0022*/ 	.short	0x0030
        /*0024*/ 	.byte	0x00, 0xf4, 0x21, 0x00


	//----- nvinfo : EIATTR_KPARAM_INFO
	.align		4
.L_14:
        /*0028*/ 	.byte	0x04, 0x17
        /*002a*/ 	.short	(.L_16 - .L_15)
.L_15:
        /*002c*/ 	.word	0x00000000
        /*0030*/ 	.short	0x0005
        /*0032*/ 	.short	0x0028
        /*0034*/ 	.byte	0x00, 0xf4, 0x21, 0x00


	//----- nvinfo : EIATTR_KPARAM_INFO
	.align		4
.L_16:
        /*0038*/ 	.byte	0x04, 0x17
        /*003a*/ 	.short	(.L_18 - .L_17)
.L_17:
        /*003c*/ 	.word	0x00000000
        /*0040*/ 	.short	0x0004
        /*0042*/ 	.short	0x0020
        /*0044*/ 	.byte	0x00, 0xf4, 0x21, 0x00


	//----- nvinfo : EIATTR_KPARAM_INFO
	.align		4
.L_18:
        /*0048*/ 	.byte	0x04, 0x17
        /*004a*/ 	.short	(.L_20 - .L_19)
.L_19:
        /*004c*/ 	.word	0x00000000
        /*0050*/ 	.short	0x0003
        /*0052*/ 	.short	0x0018
        /*0054*/ 	.byte	0x00, 0xf4, 0x21, 0x00


	//----- nvinfo : EIATTR_KPARAM_INFO
	.align		4
.L_20:
        /*0058*/ 	.byte	0x04, 0x17
        /*005a*/ 	.short	(.L_22 - .L_21)
.L_21:
        /*005c*/ 	.word	0x00000000
        /*0060*/ 	.short	0x0002
        /*0062*/ 	.short	0x0010
        /*0064*/ 	.byte	0x00, 0xf4, 0x21, 0x00


	//----- nvinfo : EIATTR_KPARAM_INFO
	.align		4
.L_22:
        /*0068*/ 	.byte	0x04, 0x17
        /*006a*/ 	.short	(.L_24 - .L_23)
.L_23:
        /*006c*/ 	.word	0x00000000
        /*0070*/ 	.short	0x0001
        /*0072*/ 	.short	0x0008
        /*0074*/ 	.byte	0x00, 0xf4, 0x21, 0x00


	//----- nvinfo : EIATTR_KPARAM_INFO
	.align		4
.L_24:
        /*0078*/ 	.byte	0x04, 0x17
        /*007a*/ 	.short	(.L_26 - .L_25)
.L_25:
        /*007c*/ 	.word	0x00000000
        /*0080*/ 	.short	0x0000
        /*0082*/ 	.short	0x0000
        /*0084*/ 	.byte	0x00, 0xf4, 0x21, 0x00


	//----- nvinfo : EIATTR_SPARSE_MMA_MASK
	.align		4
.L_26:
        /*0088*/ 	.byte	0x03, 0x50
        /*008a*/ 	.short	0x0000


	//----- nvinfo : EIATTR_MAXREG_COUNT
	.align		4
        /*008c*/ 	.byte	0x03, 0x1b
        /*008e*/ 	.short	0x00ff


	//----- nvinfo : EIATTR_EXIT_INSTR_OFFSETS
	.align		4
        /*0090*/ 	.byte	0x04, 0x1c
        /*0092*/ 	.short	(.L_28 - .L_27)


	//   ....[0]....
.L_27:
        /*0094*/ 	.word	0x00000360


	//   ....[1]....
        /*0098*/ 	.word	0x00000380


	//----- nvinfo : EIATTR_REQNTID
	.align		4
.L_28:
        /*009c*/ 	.byte	0x04, 0x10
        /*009e*/ 	.short	(.L_30 - .L_29)
.L_29:
        /*00a0*/ 	.word	0x00000020
        /*00a4*/ 	.word	0x00000001
        /*00a8*/ 	.word	0x00000001


	//----- nvinfo : EIATTR_CBANK_PARAM_SIZE
	.align		4
.L_30:
        /*00ac*/ 	.byte	0x03, 0x19
        /*00ae*/ 	.short	0x003c


	//----- nvinfo : EIATTR_PARAM_CBANK
	.align		4
        /*00b0*/ 	.byte	0x04, 0x0a
        /*00b2*/ 	.short	(.L_32 - .L_31)
	.align		4
.L_31:
        /*00b4*/ 	.word	index@(.nv.constant0.triton_poi_fused_add_native_layer_norm_6)
        /*00b8*/ 	.short	0x0210
        /*00ba*/ 	.short	0x003c


	//----- nvinfo : EIATTR_SW_WAR
	.align		4
.L_32:
        /*00bc*/ 	.byte	0x04, 0x36
        /*00be*/ 	.short	(.L_34 - .L_33)
.L_33:
        /*00c0*/ 	.word	0x00000008
.L_34:


//--------------------- .nv.callgraph             --------------------------
	.section	.nv.callgraph,"",@"SHT_CUDA_CALLGRAPH"
	.align	4
	.sectionentsize	8
	.align		4
        /*0000*/ 	.word	0x00000000
	.align		4
        /*0004*/ 	.word	0xffffffff
	.align		4
        /*0008*/ 	.word	0x00000000
	.align		4
        /*000c*/ 	.word	0xfffffffe
	.align		4
        /*0010*/ 	.word	0x00000000
	.align		4
        /*0014*/ 	.word	0xfffffffd
	.align		4
        /*0018*/ 	.word	0x00000000
	.align		4
        /*001c*/ 	.word	0xfffffffc


//--------------------- .nv.constant4             --------------------------
	.section	.nv.constant4,"a",@progbits
	.align	8
	.align		8
.nv.constant4:
        /*0000*/ 	.dword	_$_str


//--------------------- .text.triton_poi_fused_add_native_layer_norm_6 --------------------------
	.section	.text.triton_poi_fused_add_native_layer_norm_6,"ax",@progbits
	.align	128
        .global         triton_poi_fused_add_native_layer_norm_6
        .type           triton_poi_fused_add_native_layer_norm_6,@function
        .size           triton_poi_fused_add_native_layer_norm_6,(.L_x_1 - triton_poi_fused_add_native_layer_norm_6)
        .other          triton_poi_fused_add_native_layer_norm_6,@"STO_CUDA_ENTRY STV_DEFAULT"
triton_poi_fused_add_native_layer_norm_6:
.text.triton_poi_fused_add_native_layer_norm_6:
[----:B------:R-:W0:Y:S01]  /*0000*/  LDC R1, c[0x0][0x28] ;  /* 0x00000a00ff017b82 */ /* 0x000e220000000800 */
[----:B------:R-:W1:Y:S07]  /*0010*/  S2R R0, SR_TID.X ;  /* 0x0000000000007919 */ /* 0x000e6e0000002100 */
[----:B------:R-:W2:Y:S01]  /*0020*/  LDC.64 R8, c[0x0][0x228] ;  /* 0x00008a00ff087b82 */ /* 0x000ea20000000a00 */
[----:B------:R-:W-:Y:S01]  /*0030*/  CS2R R22, SRZ ;  /* 0x0000000000167805 */ /* 0x000fe2000001ff00 */
[----:B------:R-:W-:Y:S01]  /*0040*/  ULDC.64 UR4, c[0x0][0x208] ;  /* 0x0000820000047ab9 */ /* 0x000fe20000000a00 */
[----:B------:R-:W3:Y:S05]  /*0050*/  S2R R15, SR_CTAID.X ;  /* 0x00000000000f7919 */ /* 0x000eea0000002500 */
[----:B------:R-:W4:Y:S08]  /*0060*/  LDC.64 R2, c[0x0][0x210] ;  /* 0x00008400ff027b82 */ /* 0x000f300000000a00 */
[----:B------:R-:W5:Y:S08]  /*0070*/  LDC.64 R4, c[0x0][0x218] ;  /* 0x00008600ff047b82 */ /* 0x000f700000000a00 */
[----:B------:R-:W5:Y:S01]  /*0080*/  LDC.64 R6, c[0x0][0x220] ;  /* 0x00008800ff067b82 */ /* 0x000f620000000a00 */
[----:B-1----:R-:W-:-:S07]  /*0090*/  SHF.L.U32 R0, R0, 0x1, RZ ;  /* 0x0000000100007819 */ /* 0x002fce00000006ff */
[----:B------:R-:W1:Y:S01]  /*00a0*/  LDC.64 R10, c[0x0][0x230] ;  /* 0x00008c00ff0a7b82 */ /* 0x000e620000000a00 */
[----:B------:R-:W-:-:S04]  /*00b0*/  LOP3.LUT R0, R0, 0x3e, RZ, 0xc0, !PT ;  /* 0x0000003e00007812 */ /* 0x000fc800078ec0ff */
[----:B---3--:R-:W-:-:S03]  /*00c0*/  LEA R15, R15, R0, 0x6 ;  /* 0x000000000f0f7211 */ /* 0x008fc600078e30ff */
[----:B------:R-:W3:Y:S01]  /*00d0*/  LDC.64 R12, c[0x0][0x238] ;  /* 0x00008e00ff0c7b82 */ /* 0x000ee20000000a00 */
[----:B------:R-:W-:Y:S02]  /*00e0*/  SHF.R.S32.HI R0, RZ, 0x1f, R15 ;  /* 0x0000001fff007819 */ /* 0x000fe4000001140f */
[----:B------:R-:W-:Y:S02]  /*00f0*/  ISETP.GE.AND P0, PT, R15, 0x40, PT ;  /* 0x000000400f00780c */ /* 0x000fe40003f06270 */
[----:B------:R-:W-:-:S04]  /*0100*/  LEA.HI R0, R0, R15, RZ, 0x2 ;  /* 0x0000000f00007211 */ /* 0x000fc800078f10ff */
[----:B------:R-:W-:-:S05]  /*0110*/  SHF.R.S32.HI R17, RZ, 0x2, R0 ;  /* 0x00000002ff117819 */ /* 0x000fca0000011400 */
[----:B--2---:R-:W-:-:S05]  /*0120*/  IMAD.WIDE R8, R17, 0x4, R8 ;  /* 0x0000000411087825 */ /* 0x004fca00078e0208 */
[----:B------:R-:W2:Y:S01]  /*0130*/  @!P0 LDG.E.EL R22, desc[UR4][R8.64] ;  /* 0x0000000408168981 */ /* 0x000ea2000c2e1900 */
[----:B------:R-:W-:Y:S02]  /*0140*/  CS2R R18, SRZ ;  /* 0x0000000000127805 */ /* 0x000fe4000001ff00 */
[----:B------:R-:W-:Y:S01]  /*0150*/  CS2R R20, SRZ ;  /* 0x0000000000147805 */ /* 0x000fe2000001ff00 */
[----:B------:R-:W-:Y:S01]  /*0160*/  HFMA2.MMA R14, -RZ, RZ, 0, 0 ;  /* 0x00000000ff0e7435 */ /* 0x000fe200000001ff */
[----:B------:R1:W2:Y:S01]  /*0170*/  @!P0 LDG.E.EL R23, desc[UR4][R8.64] ;  /* 0x0000000408178981 */ /* 0x0002a2000c2e1900 */
[----:B----4-:R-:W-:Y:S01]  /*0180*/  IMAD.WIDE R2, R15, 0x4, R2 ;  /* 0x000000040f027825 */ /* 0x010fe200078e0202 */
[----:B------:R-:W-:-:S03]  /*0190*/  LOP3.LUT R0, R0, 0xfffffffc, RZ, 0xc0, !PT ;  /* 0xfffffffc00007812 */ /* 0x000fc600078ec0ff */
[----:B-----5:R-:W-:Y:S01]  /*01a0*/  IMAD.WIDE R4, R15, 0x4, R4 ;  /* 0x000000040f047825 */ /* 0x020fe200078e0204 */
[----:B------:R-:W-:Y:S01]  /*01b0*/  MOV R16, RZ ;  /* 0x000000ff00107202 */ /* 0x000fe20000000f00 */
[----:B------:R4:W5:Y:S02]  /*01c0*/  @!P0 LDG.E.64 R18, desc[UR4][R2.64] ;  /* 0x0000000402128981 */ /* 0x000964000c1e1b00 */
[----:B0-----:R-:W-:Y:S01]  /*01d0*/  IMAD.WIDE R6, R17, 0x4, R6 ;  /* 0x0000000411067825 */ /* 0x001fe200078e0206 */
[----:B------:R-:W-:Y:S01]  /*01e0*/  IADD3 R17, R15, -R0, RZ ;  /* 0x800000000f117210 */ /* 0x000fe20007ffe0ff */
[----:B------:R-:W5:Y:S01]  /*01f0*/  @!P0 LDG.E.64 R20, desc[UR4][R4.64] ;  /* 0x0000000404148981 */ /* 0x000f62000c1e1b00 */
[----:B------:R-:W-:-:S03]  /*0200*/  CS2R R24, SRZ ;  /* 0x0000000000187805 */ /* 0x000fc6000001ff00 */
[----:B------:R-:W5:Y:S01]  /*0210*/  @!P0 LDG.E.EL R14, desc[UR4][R6.64] ;  /* 0x00000004060e8981 */ /* 0x000f62000c2e1900 */
[C---:B-1----:R-:W-:Y:S01]  /*0220*/  IMAD.WIDE R8, R17.reuse, 0x4, R10 ;  /* 0x0000000411087825 */ /* 0x042fe200078e020a */
[----:B----4-:R-:W0:Y:S02]  /*0230*/  LDC.64 R2, c[0x0][0x240] ;  /* 0x00009000ff027b82 */ /* 0x010e240000000a00 */
[----:B------:R-:W4:Y:S01]  /*0240*/  @!P0 LDG.E.EL R16, desc[UR4][R6.64] ;  /* 0x0000000406108981 */ /* 0x000f22000c2e1900 */
[----:B---3--:R-:W-:Y:S01]  /*0250*/  IMAD.WIDE R10, R17, 0x4, R12 ;  /* 0x00000004110a7825 */ /* 0x008fe200078e020c */
[----:B------:R-:W-:-:S04]  /*0260*/  CS2R R12, SRZ ;  /* 0x00000000000c7805 */ /* 0x000fc8000001ff00 */
[----:B------:R-:W3:Y:S04]  /*0270*/  @!P0 LDG.E.EL.64 R24, desc[UR4][R10.64] ;  /* 0x000000040a188981 */ /* 0x000ee8000c2e1b00 */
[----:B------:R-:W3:Y:S01]  /*0280*/  @!P0 LDG.E.EL.64 R12, desc[UR4][R8.64] ;  /* 0x00000004080c8981 */ /* 0x000ee2000c2e1b00 */
[----:B0-----:R-:W-:-:S04]  /*0290*/  IMAD.WIDE R2, R15, 0x4, R2 ;  /* 0x000000040f027825 */ /* 0x001fc800078e0202 */
[----:B--2---:R-:W-:Y:S01]  /*02a0*/  FADD R22, R22, 1 ;  /* 0x3f80000016167421 */ /* 0x004fe20000000000 */
[----:B------:R-:W-:-:S05]  /*02b0*/  FADD R23, R23, 1 ;  /* 0x3f80000017177421 */ /* 0x000fca0000000000 */
[----:B------:R-:W0:Y:S08]  /*02c0*/  MUFU.RSQ R22, R22 ;  /* 0x0000001600167308 */ /* 0x000e300000001400 */
[----:B------:R-:W1:Y:S01]  /*02d0*/  MUFU.RSQ R23, R23 ;  /* 0x0000001700177308 */ /* 0x000e620000001400 */
[----:B-----5:R-:W-:Y:S01]  /*02e0*/  FADD R5, R20, R18 ;  /* 0x0000001214057221 */ /* 0x020fe20000000000 */
[----:B------:R-:W-:-:S03]  /*02f0*/  FADD R19, R21, R19 ;  /* 0x0000001315137221 */ /* 0x000fc60000000000 */
[----:B------:R-:W-:Y:S01]  /*0300*/  FADD R5, R5, -R14 ;  /* 0x8000000e05057221 */ /* 0x000fe20000000000 */
[----:B----4-:R-:W-:-:S03]  /*0310*/  FADD R16, R19, -R16 ;  /* 0x8000001013107221 */ /* 0x010fc60000000000 */
[----:B0-----:R-:W-:Y:S01]  /*0320*/  FMUL R5, R22, R5 ;  /* 0x0000000516057220 */ /* 0x001fe20000400000 */
[----:B-1----:R-:W-:-:S03]  /*0330*/  FMUL R16, R23, R16 ;  /* 0x0000001017107220 */ /* 0x002fc60000400000 */
[----:B---3--:R-:W-:Y:S01]  /*0340*/  FFMA R12, R5, R12, R24 ;  /* 0x0000000c050c7223 */ /* 0x008fe20000000018 */
[----:B------:R-:W-:Y:S01]  /*0350*/  FFMA R13, R16, R13, R25 ;  /* 0x0000000d100d7223 */ /* 0x000fe20000000019 */
[----:B------:R-:W-:Y:S06]  /*0360*/  @P0 EXIT ;  /* 0x000000000000094d */ /* 0x000fec0003800000 */
[----:B------:R-:W-:Y:S01]  /*0370*/  STG.E.64 desc[UR4][R2.64], R12 ;  /* 0x0000000c02007986 */ /* 0x000fe2000c101b04 */
[----:B------:R-:W-:Y:S05]  /*0380*/  EXIT ;  /* 0x000000000000794d */ /* 0x000fea0003800000 */
.L_x_0:
[----:B------:R-:W-:-:S00]  /*0390*/  BRA `(.L_x_0) ;  /* 0xfffffffc00fc7947 */ /* 0x000fc0000383ffff */
[----:B------:R-:W-:-:S00]  /*03a0*/  NOP ;  /* 0x0000000000007918 */ /* 0x000fc00000000000 */
        /* <DEDUP_REMOVED lines=13> */
.L_x_1:


//--------------------- .nv.global.init           --------------------------
	.section	.nv.global.init,"aw",@progbits
.nv.global.init:
	.type		_$_str,@object
	.size		_$_str,(.L_0 - _$_str)
_$_str:
        /*0000*/ 	.byte	0x5f, 0x5f, 0x43, 0x55, 0x44, 0x41, 0x5f, 0x46, 0x54, 0x5a, 0x00
.L_0:


//--------------------- .nv.constant0.triton_poi_fused_add_native_layer_norm_6 --------------------------
	.section	.nv.constant0.triton_poi_fused_add_native_layer_norm_6,"a",@progbits
	.sectionflags	@""
	.align	4
.nv.constant0.triton_poi_fused_add_native_layer_norm_6:
	.zero		588
